	.headerflags	@"EF_CUDA_TEXMODE_UNIFIED EF_CUDA_64BIT_ADDRESS EF_CUDA_ACCELERATORS EF_CUDA_SM90 EF_CUDA_VIRTUAL_SM(EF_CUDA_SM90)"
	.elftype	@"ET_EXEC"


//--------------------- .nv.info                  --------------------------
	.section	.nv.info,"",@"SHT_CUDA_INFO"
	.align	4


	//----- nvinfo : EIATTR_REGCOUNT
	.align		4
        /*0000*/ 	.byte	0x04, 0x2f
        /*0002*/ 	.short	(.L_1 - .L_0)
	.align		4
.L_0:
        /*0004*/ 	.word	index@(triton_poi_fused_mul_19)
        /*0008*/ 	.word	0x0000001c


	//----- nvinfo : EIATTR_MIN_STACK_SIZE
	.align		4
.L_1:
        /*000c*/ 	.byte	0x04, 0x12
        /*000e*/ 	.short	(.L_3 - .L_2)
	.align		4
.L_2:
        /*0010*/ 	.word	index@(triton_poi_fused_mul_19)
        /*0014*/ 	.word	0x00000000


	//----- nvinfo : EIATTR_FRAME_SIZE
	.align		4
.L_3:
        /*0018*/ 	.byte	0x04, 0x11
        /*001a*/ 	.short	(.L_5 - .L_4)
	.align		4
.L_4:
        /*001c*/ 	.word	index@(triton_poi_fused_mul_19)
        /*0020*/ 	.word	0x00000000


	//----- nvinfo : EIATTR_MIN_STACK_SIZE
	.align		4
.L_5:
        /*0024*/ 	.byte	0x04, 0x12
        /*0026*/ 	.short	(.L_7 - .L_6)
	.align		4
.L_6:
        /*0028*/ 	.word	index@(triton_poi_fused_mul_19)
        /*002c*/ 	.word	0x00000000
.L_7:


//--------------------- .nv.info.triton_poi_fused_mul_19 --------------------------
	.section	.nv.info.triton_poi_fused_mul_19,"",@"SHT_CUDA_INFO"
	.sectionflags	@""
	.align	4


	//----- nvinfo : EIATTR_CUDA_API_VERSION
	.align		4
        /*0000*/ 	.byte	0x04, 0x37
        /*0002*/ 	.short	(.L_9 - .L_8)
.L_8:
        /*0004*/ 	.word	0x0000007c


	//----- nvinfo : EIATTR_KPARAM_INFO
	.align		4
.L_9:
        /*0008*/ 	.byte	0x04, 0x17
        /*000a*/ 	.short	(.L_11 - .L_10)
.L_10:
        /*000c*/ 	.word	0x00000000
        /*0010*/ 	.short	0x0003
        /*0012*/ 	.short	0x0014
        /*0014*/ 	.byte	0x00, 0xf0, 0x11, 0x00


	//----- nvinfo : EIATTR_KPARAM_INFO
	.align		4
.L_11:
        /*0018*/ 	.byte	0x04, 0x17
        /*001a*/ 	.short	(.L_13 - .L_12)
.L_12:
        /*001c*/ 	.word	0x00000000
        /*0020*/ 	.short	0x0002
        /*0022*/ 	.short	0x0010
        /*0024*/ 	.byte	0x00, 0xf0, 0x11, 0x00


	//----- nvinfo : EIATTR_KPARAM_INFO
	.align		4
.L_13:
        /*0028*/ 	.byte	0x04, 0x17
        /*002a*/ 	.short	(.L_15 - .L_14)
.L_14:
        /*002c*/ 	.word	0x00000000
        /*0030*/ 	.short	0x0001
        /*0032*/ 	.short	0x0008
        /*0034*/ 	.byte	0x00, 0xf4, 0x21, 0x00


	//----- nvinfo : EIATTR_KPARAM_INFO
	.align		4
.L_15:
        /*0038*/ 	.byte	0x04, 0x17
        /*003a*/ 	.short	(.L_17 - .L_16)
.L_16:
        /*003c*/ 	.word	0x00000000
        /*0040*/ 	.short	0x0000
        /*0042*/ 	.short	0x0000
        /*0044*/ 	.byte	0x00, 0xf4, 0x21, 0x00


	//----- nvinfo : EIATTR_SPARSE_MMA_MASK
	.align		4
.L_17:
        /*0048*/ 	.byte	0x03, 0x50
        /*004a*/ 	.short	0x0000


	//----- nvinfo : EIATTR_MAXREG_COUNT
	.align		4
        /*004c*/ 	.byte	0x03, 0x1b
        /*004e*/ 	.short	0x00ff


	//----- nvinfo : EIATTR_EXIT_INSTR_OFFSETS
	.align		4
        /*0050*/ 	.byte	0x04, 0x1c
        /*0052*/ 	.short	(.L_19 - .L_18)


	//   ....[0]....
.L_18:
        /*0054*/ 	.word	0x00000750


	//   ....[1]....
        /*0058*/ 	.word	0x000007a0


	//----- nvinfo : EIATTR_REQNTID
	.align		4
.L_19:
        /*005c*/ 	.byte	0x04, 0x10
        /*005e*/ 	.short	(.L_21 - .L_20)
.L_20:
        /*0060*/ 	.word	0x00000080
        /*0064*/ 	.word	0x00000001
        /*0068*/ 	.word	0x00000001


	//----- nvinfo : EIATTR_CBANK_PARAM_SIZE
	.align		4
.L_21:
        /*006c*/ 	.byte	0x03, 0x19
        /*006e*/ 	.short	0x0018


	//----- nvinfo : EIATTR_PARAM_CBANK
	.align		4
        /*0070*/ 	.byte	0x04, 0x0a
        /*0072*/ 	.short	(.L_23 - .L_22)
	.align		4
.L_22:
        /*0074*/ 	.word	index@(.nv.constant0.triton_poi_fused_mul_19)
        /*0078*/ 	.short	0x0210
        /*007a*/ 	.short	0x0018


	//----- nvinfo : EIATTR_SW_WAR
	.align		4
.L_23:
        /*007c*/ 	.byte	0x04, 0x36
        /*007e*/ 	.short	(.L_25 - .L_24)
.L_24:
        /*0080*/ 	.word	0x00000008
.L_25:


//--------------------- .nv.callgraph             --------------------------
	.section	.nv.callgraph,"",@"SHT_CUDA_CALLGRAPH"
	.align	4
	.sectionentsize	8
	.align		4
        /*0000*/ 	.word	0x00000000
	.align		4
        /*0004*/ 	.word	0xffffffff
	.align		4
        /*0008*/ 	.word	0x00000000
	.align		4
        /*000c*/ 	.word	0xfffffffe
	.align		4
        /*0010*/ 	.word	0x00000000
	.align		4
        /*0014*/ 	.word	0xfffffffd
	.align		4
        /*0018*/ 	.word	0x00000000
	.align		4
        /*001c*/ 	.word	0xfffffffc


//--------------------- .text.triton_poi_fused_mul_19 --------------------------
	.section	.text.triton_poi_fused_mul_19,"ax",@progbits
	.sectionflags	@"SHF_BARRIERS=1"
	.align	128
        .global         triton_poi_fused_mul_19
        .type           triton_poi_fused_mul_19,@function
        .size           triton_poi_fused_mul_19,(.L_x_1 - triton_poi_fused_mul_19)
        .other          triton_poi_fused_mul_19,@"STO_CUDA_ENTRY STV_DEFAULT"
triton_poi_fused_mul_19:
.text.triton_poi_fused_mul_19:
[----:B------:R-:W0:Y:S01]  /*0000*/  LDC R1, c[0x0][0x28] ;  /* 0x00000a00ff017b82 */ /* 0x000e220000000800 */
[----:B------:R-:W1:Y:S07]  /*0010*/  S2R R4, SR_CTAID.Z ;  /* 0x0000000000047919 */ /* 0x000e6e0000002700 */
[----:B------:R-:W1:Y:S01]  /*0020*/  S2UR UR4, SR_CTAID.Y ;  /* 0x00000000000479c3 */ /* 0x000e620000002600 */
[----:B------:R-:W-:Y:S01]  /*0030*/  IMAD.MOV.U32 R12, RZ, RZ, RZ ;  /* 0x000000ffff0c7224 */ /* 0x000fe200078e00ff */
[----:B------:R-:W-:Y:S01]  /*0040*/  ULDC.64 UR6, c[0x0][0x208] ;  /* 0x0000820000067ab9 */ /* 0x000fe20000000a00 */
[----:B------:R-:W2:Y:S01]  /*0050*/  S2R R0, SR_CTAID.X ;  /* 0x0000000000007919 */ /* 0x000ea20000002500 */
[----:B------:R-:W3:Y:S04]  /*0060*/  S2R R13, SR_TID.X ;  /* 0x00000000000d7919 */ /* 0x000ee80000002100 */
[----:B------:R-:W1:Y:S02]  /*0070*/  LDC R3, c[0x0][0x10] ;  /* 0x00000400ff037b82 */ /* 0x000e640000000800 */
[----:B-1----:R-:W-:-:S06]  /*0080*/  IMAD R4, R4, R3, UR4 ;  /* 0x0000000404047e24 */ /* 0x002fcc000f8e0203 */
[----:B------:R-:W1:Y:S01]  /*0090*/  LDC.64 R2, c[0x0][0x210] ;  /* 0x00008400ff027b82 */ /* 0x000e620000000a00 */
[----:B--2---:R-:W-:Y:S02]  /*00a0*/  IMAD.SHL.U32 R0, R0, 0x10, RZ ;  /* 0x0000001000007824 */ /* 0x004fe400078e00ff */
[----:B------:R-:W-:Y:S01]  /*00b0*/  IMAD.SHL.U32 R4, R4, 0x40, RZ ;  /* 0x0000004004047824 */ /* 0x000fe200078e00ff */
[----:B---3--:R-:W-:Y:S02]  /*00c0*/  SHF.R.U32.HI R5, RZ, 0x4, R13 ;  /* 0x00000004ff057819 */ /* 0x008fe4000001160d */
[----:B------:R-:W-:Y:S02]  /*00d0*/  LOP3.LUT R8, R0, 0xf, R13, 0xf8, !PT ;  /* 0x0000000f00087812 */ /* 0x000fe400078ef80d */
[----:B------:R-:W-:Y:S02]  /*00e0*/  SGXT.U32 R5, R5, 0x3 ;  /* 0x000000030505781a */ /* 0x000fe40000000000 */
[----:B------:R-:W-:-:S02]  /*00f0*/  ISETP.GE.AND P0, PT, R8, 0x9, PT ;  /* 0x000000090800780c */ /* 0x000fc40003f06270 */
[----:B------:R-:W-:Y:S02]  /*0100*/  LOP3.LUT R6, R4, 0x8, R5, 0xfe, !PT ;  /* 0x0000000804067812 */ /* 0x000fe400078efe05 */
[----:B------:R-:W-:Y:S02]  /*0110*/  LOP3.LUT R10, R4, 0x10, R5, 0xfe, !PT ;  /* 0x00000010040a7812 */ /* 0x000fe400078efe05 */
[C---:B------:R-:W-:Y:S01]  /*0120*/  ISETP.LT.AND P2, PT, R6.reuse, 0x40000, !P0 ;  /* 0x000400000600780c */ /* 0x040fe20004741270 */
[----:B------:R-:W-:Y:S01]  /*0130*/  IMAD R9, R6, 0x9, R8 ;  /* 0x0000000906097824 */ /* 0x000fe200078e0208 */
[----:B------:R-:W-:Y:S02]  /*0140*/  LOP3.LUT R7, R4, R5, RZ, 0xfc, !PT ;  /* 0x0000000504077212 */ /* 0x000fe400078efcff */
[----:B------:R-:W-:Y:S02]  /*0150*/  ISETP.LT.AND P6, PT, R10, 0x40000, !P0 ;  /* 0x000400000a00780c */ /* 0x000fe400047c1270 */
[----:B------:R-:W-:-:S02]  /*0160*/  LOP3.LUT R6, R4, 0x18, R5, 0xfe, !PT ;  /* 0x0000001804067812 */ /* 0x000fc400078efe05 */
[C---:B------:R-:W-:Y:S01]  /*0170*/  ISETP.LT.AND P1, PT, R7.reuse, 0x40000, !P0 ;  /* 0x000400000700780c */ /* 0x040fe20004721270 */
[----:B------:R-:W-:Y:S01]  /*0180*/  IMAD R7, R7, 0x9, R8 ;  /* 0x0000000907077824 */ /* 0x000fe200078e0208 */
[----:B------:R-:W-:Y:S01]  /*0190*/  LOP3.LUT R10, R4, 0x20, R5, 0xfe, !PT ;  /* 0x00000020040a7812 */ /* 0x000fe200078efe05 */
[----:B-1----:R-:W-:Y:S01]  /*01a0*/  IMAD.WIDE R8, R9, 0x4, R2 ;  /* 0x0000000409087825 */ /* 0x002fe200078e0202 */
[----:B------:R-:W-:Y:S02]  /*01b0*/  ISETP.LT.AND P5, PT, R6, 0x40000, !P0 ;  /* 0x000400000600780c */ /* 0x000fe400047a1270 */
[----:B------:R-:W-:Y:S02]  /*01c0*/  LOP3.LUT R11, R4, 0x28, R5, 0xfe, !PT ;  /* 0x00000028040b7812 */ /* 0x000fe400078efe05 */
[----:B------:R-:W-:Y:S01]  /*01d0*/  ISETP.LT.AND P4, PT, R10, 0x40000, !P0 ;  /* 0x000400000a00780c */ /* 0x000fe20004781270 */
[----:B------:R-:W-:Y:S01]  /*01e0*/  VIADD R19, R7, 0x90 ;  /* 0x0000009007137836 */ /* 0x000fe20000000000 */
[----:B------:R-:W-:Y:S01]  /*01f0*/  LOP3.LUT R6, R4, 0x30, R5, 0xfe, !PT ;  /* 0x0000003004067812 */ /* 0x000fe200078efe05 */
[----:B------:R1:W2:Y:S01]  /*0200*/  @P2 LDG.E.EL R12, desc[UR6][R8.64] ;  /* 0x00000006080c2981 */ /* 0x0002a2000c2e1900 */
[----:B------:R-:W-:-:S02]  /*0210*/  LOP3.LUT R10, R4, 0x38, R5, 0xfe, !PT ;  /* 0x00000038040a7812 */ /* 0x000fc400078efe05 */
[----:B------:R-:W-:Y:S02]  /*0220*/  CS2R R14, SRZ ;  /* 0x00000000000e7805 */ /* 0x000fe4000001ff00 */
[----:B------:R-:W-:Y:S02]  /*0230*/  ISETP.LT.AND P3, PT, R11, 0x40000, !P0 ;  /* 0x000400000b00780c */ /* 0x000fe40004761270 */
[----:B------:R-:W-:Y:S01]  /*0240*/  ISETP.LT.AND P2, PT, R6, 0x40000, !P0 ;  /* 0x000400000600780c */ /* 0x000fe20004741270 */
[----:B------:R-:W-:Y:S01]  /*0250*/  IMAD.WIDE R18, R19, 0x4, R2 ;  /* 0x0000000413127825 */ /* 0x000fe200078e0202 */
[----:B------:R-:W-:-:S03]  /*0260*/  ISETP.LT.AND P0, PT, R10, 0x40000, !P0 ;  /* 0x000400000a00780c */ /* 0x000fc60004701270 */
[C---:B------:R-:W-:Y:S01]  /*0270*/  VIADD R21, R7.reuse, 0xd8 ;  /* 0x000000d807157836 */ /* 0x040fe20000000000 */
[----:B------:R3:W4:Y:S01]  /*0280*/  @P6 LDG.E.EL R15, desc[UR6][R18.64] ;  /* 0x00000006120f6981 */ /* 0x000722000c2e1900 */
[C---:B------:R-:W-:Y:S02]  /*0290*/  VIADD R23, R7.reuse, 0x120 ;  /* 0x0000012007177836 */ /* 0x040fe40000000000 */
[C---:B-1----:R-:W-:Y:S02]  /*02a0*/  VIADD R9, R7.reuse, 0x168 ;  /* 0x0000016807097836 */ /* 0x042fe40000000000 */
[C---:B------:R-:W-:Y:S02]  /*02b0*/  VIADD R11, R7.reuse, 0x1b0 ;  /* 0x000001b0070b7836 */ /* 0x040fe40000000000 */
[----:B------:R-:W-:Y:S01]  /*02c0*/  VIADD R25, R7, 0x1f8 ;  /* 0x000001f807197836 */ /* 0x000fe20000000000 */
[----:B------:R-:W-:Y:S01]  /*02d0*/  CS2R R16, SRZ ;  /* 0x0000000000107805 */ /* 0x000fe2000001ff00 */
[----:B------:R-:W-:Y:S01]  /*02e0*/  IMAD.WIDE R20, R21, 0x4, R2 ;  /* 0x0000000415147825 */ /* 0x000fe200078e0202 */
[----:B---3--:R-:W-:-:S03]  /*02f0*/  CS2R R18, SRZ ;  /* 0x0000000000127805 */ /* 0x008fc6000001ff00 */
[--C-:B------:R-:W-:Y:S01]  /*0300*/  IMAD.WIDE R22, R23, 0x4, R2.reuse ;  /* 0x0000000417167825 */ /* 0x100fe200078e0202 */
[----:B------:R-:W3:Y:S03]  /*0310*/  @P5 LDG.E.EL R16, desc[UR6][R20.64] ;  /* 0x0000000614105981 */ /* 0x000ee6000c2e1900 */
[----:B------:R-:W-:Y:S01]  /*0320*/  IMAD.MOV.U32 R24, RZ, RZ, RZ ;  /* 0x000000ffff187224 */ /* 0x000fe200078e00ff */
[----:B------:R1:W5:Y:S01]  /*0330*/  @P4 LDG.E.EL R14, desc[UR6][R22.64] ;  /* 0x00000006160e4981 */ /* 0x000362000c2e1900 */
[----:B------:R-:W-:-:S04]  /*0340*/  IMAD.WIDE R6, R7, 0x4, R2 ;  /* 0x0000000407067825 */ /* 0x000fc800078e0202 */
[--C-:B------:R-:W-:Y:S01]  /*0350*/  IMAD.WIDE R8, R9, 0x4, R2.reuse ;  /* 0x0000000409087825 */ /* 0x100fe200078e0202 */
[----:B------:R-:W5:Y:S03]  /*0360*/  @P1 LDG.E.EL R19, desc[UR6][R6.64] ;  /* 0x0000000606131981 */ /* 0x000f66000c2e1900 */
[--C-:B------:R-:W-:Y:S01]  /*0370*/  IMAD.WIDE R10, R11, 0x4, R2.reuse ;  /* 0x000000040b0a7825 */ /* 0x100fe200078e0202 */
[----:B------:R1:W5:Y:S03]  /*0380*/  @P3 LDG.E.EL R24, desc[UR6][R8.64] ;  /* 0x0000000608183981 */ /* 0x000366000c2e1900 */
[----:B------:R-:W-:Y:S01]  /*0390*/  IMAD.WIDE R2, R25, 0x4, R2 ;  /* 0x0000000419027825 */ /* 0x000fe200078e0202 */
[----:B------:R-:W5:Y:S04]  /*03a0*/  @P2 LDG.E.EL R17, desc[UR6][R10.64] ;  /* 0x000000060a112981 */ /* 0x000f68000c2e1900 */
[----:B------:R1:W5:Y:S02]  /*03b0*/  @P0 LDG.E.EL R18, desc[UR6][R2.64] ;  /* 0x0000000602120981 */ /* 0x000364000c2e1900 */
[----:B-1----:R-:W1:Y:S01]  /*03c0*/  S2R R22, SR_TID.X ;  /* 0x0000000000167919 */ /* 0x002e620000002100 */
[----:B------:R-:W1:Y:S01]  /*03d0*/  S2UR UR5, SR_CgaCtaId ;  /* 0x00000000000579c3 */ /* 0x000e620000008800 */
[----:B------:R-:W-:Y:S01]  /*03e0*/  UMOV UR4, 0x400 ;  /* 0x0000040000047882 */ /* 0x000fe20000000000 */
[----:B-1----:R-:W-:Y:S01]  /*03f0*/  IMAD.SHL.U32 R20, R22, 0x40, RZ ;  /* 0x0000004016147824 */ /* 0x002fe200078e00ff */
[----:B------:R-:W-:-:S04]  /*0400*/  SHF.R.U32.HI R21, RZ, 0x4, R22 ;  /* 0x00000004ff157819 */ /* 0x000fc80000011616 */
[----:B------:R-:W-:Y:S02]  /*0410*/  SGXT.U32 R21, R21, 0x3 ;  /* 0x000000031515781a */ /* 0x000fe40000000000 */
[----:B------:R-:W-:Y:S01]  /*0420*/  LOP3.LUT R20, R20, 0x3c0, RZ, 0xc0, !PT ;  /* 0x000003c014147812 */ /* 0x000fe200078ec0ff */
[----:B------:R-:W-:-:S03]  /*0430*/  UPRMT UR4, UR5, 0x654, UR4 ;  /* 0x0000065405047896 */ /* 0x000fc60008000004 */
[----:B0-----:R-:W-:-:S04]  /*0440*/  LOP3.LUT R9, R20, R21, RZ, 0xfc, !PT ;  /* 0x0000001514097212 */ /* 0x001fc800078efcff */
[----:B------:R-:W-:-:S04]  /*0450*/  LEA.HI R9, R20, R9, RZ, 0x1c ;  /* 0x0000000914097211 */ /* 0x000fc800078fe0ff */
[----:B------:R-:W-:Y:S01]  /*0460*/  LEA R21, R9, UR4, 0x2 ;  /* 0x0000000409157c11 */ /* 0x000fe2000f8e10ff */
[----:B------:R-:W-:Y:S01]  /*0470*/  IMAD.SHL.U32 R6, R22, 0x4, RZ ;  /* 0x0000000416067824 */ /* 0x000fe200078e00ff */
[----:B------:R-:W-:-:S04]  /*0480*/  SHF.R.U32.HI R2, RZ, 0x2, R22 ;  /* 0x00000002ff027819 */ /* 0x000fc80000011616 */
[----:B------:R-:W-:Y:S02]  /*0490*/  LOP3.LUT R6, R6, 0x1fc, RZ, 0xc0, !PT ;  /* 0x000001fc06067812 */ /* 0x000fe400078ec0ff */
[----:B------:R-:W-:-:S05]  /*04a0*/  LOP3.LUT R3, R2, 0x1c, RZ, 0xc0, !PT ;  /* 0x0000001c02037812 */ /* 0x000fca00078ec0ff */
[----:B------:R-:W-:-:S05]  /*04b0*/  IMAD.IADD R3, R6, 0x1, R3 ;  /* 0x0000000106037824 */ /* 0x000fca00078e0203 */
[----:B------:R-:W-:Y:S01]  /*04c0*/  LEA R8, R3, UR4, 0x2 ;  /* 0x0000000403087c11 */ /* 0x000fe2000f8e10ff */
[----:B------:R-:W-:Y:S01]  /*04d0*/  IMAD.SHL.U32 R13, R13, 0x4, RZ ;  /* 0x000000040d0d7824 */ /* 0x000fe200078e00ff */
[----:B------:R-:W0:Y:S04]  /*04e0*/  LDC.64 R2, c[0x0][0x218] ;  /* 0x00008600ff027b82 */ /* 0x000e280000000a00 */
[----:B------:R-:W-:-:S04]  /*04f0*/  LOP3.LUT R13, R4, 0x3c, R13, 0xf8, !PT ;  /* 0x0000003c040d7812 */ /* 0x000fc800078ef80d */
[----:B------:R-:W-:-:S04]  /*0500*/  SHF.R.S32.HI R4, RZ, 0x1f, R13 ;  /* 0x0000001fff047819 */ /* 0x000fc8000001140d */
[----:B------:R-:W-:Y:S02]  /*0510*/  LEA.HI R4, R4, R13, RZ, 0x9 ;  /* 0x0000000d04047211 */ /* 0x000fe400078f48ff */
[----:B------:R-:W-:Y:S02]  /*0520*/  ISETP.GE.AND P0, PT, R13, 0x40000, PT ;  /* 0x000400000d00780c */ /* 0x000fe40003f06270 */
[----:B------:R-:W-:Y:S01]  /*0530*/  SHF.R.S32.HI R7, RZ, 0x9, R4 ;  /* 0x00000009ff077819 */ /* 0x000fe20000011404 */
[----:B--2---:R-:W-:-:S05]  /*0540*/  FMUL R12, R12, 0.014731391333043575287 ;  /* 0x3c715bef0c0c7820 */ /* 0x004fca0000400000 */
[----:B------:R1:W-:Y:S01]  /*0550*/  STS [R21+0x20], R12 ;  /* 0x0000200c15007388 */ /* 0x0003e20000000800 */
[----:B----4-:R-:W-:-:S05]  /*0560*/  FMUL R15, R15, 0.014731391333043575287 ;  /* 0x3c715bef0f0f7820 */ /* 0x010fca0000400000 */
[----:B------:R-:W-:Y:S01]  /*0570*/  STS [R21+0x40], R15 ;  /* 0x0000400f15007388 */ /* 0x000fe20000000800 */
[----:B---3--:R-:W-:Y:S01]  /*0580*/  FMUL R16, R16, 0.014731391333043575287 ;  /* 0x3c715bef10107820 */ /* 0x008fe20000400000 */
[----:B-----5:R-:W-:-:S04]  /*0590*/  FMUL R14, R14, 0.014731391333043575287 ;  /* 0x3c715bef0e0e7820 */ /* 0x020fc80000400000 */
[----:B------:R-:W-:Y:S01]  /*05a0*/  STS [R21+0x60], R16 ;  /* 0x0000601015007388 */ /* 0x000fe20000000800 */
[----:B------:R-:W-:Y:S01]  /*05b0*/  FMUL R19, R19, 0.014731391333043575287 ;  /* 0x3c715bef13137820 */ /* 0x000fe20000400000 */
[----:B------:R-:W-:Y:S01]  /*05c0*/  FMUL R24, R24, 0.014731391333043575287 ;  /* 0x3c715bef18187820 */ /* 0x000fe20000400000 */
[----:B------:R-:W-:Y:S01]  /*05d0*/  FMUL R17, R17, 0.014731391333043575287 ;  /* 0x3c715bef11117820 */ /* 0x000fe20000400000 */
[----:B------:R-:W-:Y:S01]  /*05e0*/  FMUL R18, R18, 0.014731391333043575287 ;  /* 0x3c715bef12127820 */ /* 0x000fe20000400000 */
[----:B------:R2:W-:Y:S04]  /*05f0*/  STS [R21+0x80], R14 ;  /* 0x0000800e15007388 */ /* 0x0005e80000000800 */
[----:B------:R-:W-:Y:S04]  /*0600*/  STS [R21+0xa0], R24 ;  /* 0x0000a01815007388 */ /* 0x000fe80000000800 */
[----:B------:R-:W-:Y:S04]  /*0610*/  STS [R21+0xc0], R17 ;  /* 0x0000c01115007388 */ /* 0x000fe80000000800 */
[----:B------:R-:W-:Y:S04]  /*0620*/  STS [R21], R19 ;  /* 0x0000001315007388 */ /* 0x000fe80000000800 */
[----:B------:R-:W-:Y:S01]  /*0630*/  STS [R21+0xe0], R18 ;  /* 0x0000e01215007388 */ /* 0x000fe20000000800 */
[----:B------:R-:W-:Y:S01]  /*0640*/  BAR.SYNC.DEFER_BLOCKING 0x0 ;  /* 0x0000000000007b1d */ /* 0x000fe20000010000 */
[----:B-1----:R-:W-:-:S05]  /*0650*/  LOP3.LUT R12, R4, 0xfffffe00, RZ, 0xc0, !PT ;  /* 0xfffffe00040c7812 */ /* 0x002fca00078ec0ff */
[----:B------:R-:W1:Y:S01]  /*0660*/  LDS.128 R8, [R8] ;  /* 0x0000000008087984 */ /* 0x000e620000000c00 */
[----:B--2---:R-:W-:Y:S01]  /*0670*/  LOP3.LUT R14, R6, 0x200, RZ, 0xfc, !PT ;  /* 0x00000200060e7812 */ /* 0x004fe200078efcff */
[----:B------:R-:W-:Y:S01]  /*0680*/  IMAD.IADD R12, R13, 0x1, -R12 ;  /* 0x000000010d0c7824 */ /* 0x000fe200078e0a0c */
[----:B------:R-:W-:Y:S02]  /*0690*/  LOP3.LUT R4, R0, R5, RZ, 0xfc, !PT ;  /* 0x0000000500047212 */ /* 0x000fe400078efcff */
[----:B------:R-:W-:Y:S01]  /*06a0*/  LOP3.LUT R0, R0, 0x8, R5, 0xfe, !PT ;  /* 0x0000000800007812 */ /* 0x000fe200078efe05 */
[----:B------:R-:W-:Y:S01]  /*06b0*/  IMAD R7, R7, 0x1200, R12 ;  /* 0x0000120007077824 */ /* 0x000fe200078e020c */
[----:B------:R-:W-:Y:S02]  /*06c0*/  SHF.R.U32.HI R14, RZ, 0x4, R14 ;  /* 0x00000004ff0e7819 */ /* 0x000fe4000001160e */
[----:B------:R-:W-:Y:S02]  /*06d0*/  ISETP.LT.AND P1, PT, R4, 0x9, !P0 ;  /* 0x000000090400780c */ /* 0x000fe40004721270 */
[----:B------:R-:W-:Y:S01]  /*06e0*/  ISETP.LT.AND P0, PT, R0, 0x9, !P0 ;  /* 0x000000090000780c */ /* 0x000fe20004701270 */
[----:B------:R-:W-:Y:S01]  /*06f0*/  IMAD R5, R4, 0x200, R7 ;  /* 0x0000020004057824 */ /* 0x000fe200078e0207 */
[----:B------:R-:W-:-:S03]  /*0700*/  LOP3.LUT R13, R14, 0x3c, RZ, 0xc0, !PT ;  /* 0x0000003c0e0d7812 */ /* 0x000fc600078ec0ff */
[----:B0-----:R-:W-:-:S04]  /*0710*/  IMAD.WIDE R4, R5, 0x4, R2 ;  /* 0x0000000405047825 */ /* 0x001fc800078e0202 */
[----:B------:R-:W-:-:S05]  /*0720*/  IMAD.IADD R13, R6, 0x1, R13 ;  /* 0x00000001060d7824 */ /* 0x000fca00078e020d */
[----:B------:R-:W-:Y:S01]  /*0730*/  LEA R13, R13, UR4, 0x2 ;  /* 0x000000040d0d7c11 */ /* 0x000fe2000f8e10ff */
[----:B-1----:R0:W-:Y:S02]  /*0740*/  @P1 STG.E.128 desc[UR6][R4.64], R8 ;  /* 0x0000000804001986 */ /* 0x0021e4000c101d06 */
[----:B0-----:R-:W-:Y:S05]  /*0750*/  @!P0 EXIT ;  /* 0x000000000000894d */ /* 0x001fea0003800000 */
[----:B------:R-:W0:Y:S01]  /*0760*/  LDS.128 R12, [R13+0x800] ;  /* 0x000800000d0c7984 */ /* 0x000e220000000c00 */
[----:B------:R-:W-:-:S04]  /*0770*/  IMAD R7, R0, 0x200, R7 ;  /* 0x0000020000077824 */ /* 0x000fc800078e0207 */
[----:B------:R-:W-:-:S05]  /*0780*/  IMAD.WIDE R2, R7, 0x4, R2 ;  /* 0x0000000407027825 */ /* 0x000fca00078e0202 */
[----:B0-----:R-:W-:Y:S01]  /*0790*/  STG.E.128 desc[UR6][R2.64], R12 ;  /* 0x0000000c02007986 */ /* 0x001fe2000c101d06 */
[----:B------:R-:W-:Y:S05]  /*07a0*/  EXIT ;  /* 0x000000000000794d */ /* 0x000fea0003800000 */
.L_x_0:
[----:B------:R-:W-:-:S00]  /*07b0*/  BRA `(.L_x_0) ;  /* 0xfffffffc00fc7947 */ /* 0x000fc0000383ffff */
[----:B------:R-:W-:-:S00]  /*07c0*/  NOP ;  /* 0x0000000000007918 */ /* 0x000fc00000000000 */
        /* <DEDUP_REMOVED lines=11> */
.L_x_1:


//--------------------- .nv.shared.triton_poi_fused_mul_19 --------------------------
	.section	.nv.shared.triton_poi_fused_mul_19,"aw",@nobits
	.sectionflags	@""
	.align	16
	.zero		1024


//--------------------- .nv.constant0.triton_poi_fused_mul_19 --------------------------
	.section	.nv.constant0.triton_poi_fused_mul_19,"a",@progbits
	.sectionflags	@""
	.align	4
.nv.constant0.triton_poi_fused_mul_19:
	.zero		552
